//
// Generated by NVIDIA NVVM Compiler
//
// Compiler Build ID: CL-36424714
// Cuda compilation tools, release 13.0, V13.0.88
// Based on NVVM 20.0.0
//

.version 9.0
.target sm_100
.address_size 64

	// .globl	_Z6kernelv
.extern .func  (.param .b32 func_retval0) vprintf
(
	.param .b64 vprintf_param_0,
	.param .b64 vprintf_param_1
)
;
.global .align 1 .b8 $str[30] = {98, 108, 111, 99, 107, 73, 100, 32, 37, 100, 32, 84, 104, 114, 101, 97, 100, 73, 100, 120, 32, 37, 100, 32, 61, 32, 37, 100, 10};

.visible .entry _Z6kernelv()
{
	.local .align 8 .b8 	__local_depot0[16];
	.reg .b64 	%SP;
	.reg .b64 	%SPL;
	.reg .b32 	%r<5>;
	.reg .b64 	%rd<5>;

	mov.u64 	%SPL, __local_depot0;
	cvta.local.u64 	%SP, %SPL;
	add.u64 	%rd1, %SP, 0;
	add.u64 	%rd2, %SPL, 0;
	mov.u32 	%r1, %tid.x;
	mov.u32 	%r2, %ctaid.x;
	st.local.v2.u32 	[%rd2], {%r2, %r1};
	st.local.u32 	[%rd2+8], %r1;
	mov.u64 	%rd3, $str;
	cvta.global.u64 	%rd4, %rd3;
	{ // callseq 0, 0
	.param .b64 param0;
	st.param.b64 	[param0], %rd4;
	.param .b64 param1;
	st.param.b64 	[param1], %rd1;
	.param .b32 retval0;
	call.uni (retval0), 
	vprintf, 
	(
	param0, 
	param1
	);
	ld.param.b32 	%r3, [retval0];
	} // callseq 0
	ret;

}


// ===== COMPILED SASS (sm_100) =====

	.target	sm_100

	.elftype	@"ET_EXEC"


//--------------------- .note.nv.tkinfo           --------------------------
	.section	.note.nv.tkinfo,"",@"SHT_NOTE"
	.sectionflags	@"SHF_NOTE_NV_TKINFO"
	.tkinfo
        /*0018*/ 	.word	0x00000002
        /*0030*/ 	.string	""
        /*0030*/ 	.string	"ptxas"
        /*0030*/ 	.string	"Cuda compilation tools, release 13.0, V13.0.88"
        /*0030*/ 	.string	"Build cuda_13.0.r13.0/compiler.36424714_0"
        /*0030*/ 	.string	"-arch sm_100 -m 64 "



//--------------------- .note.nv.cuinfo           --------------------------
	.section	.note.nv.cuinfo,"",@"SHT_NOTE"
	.sectionflags	@"SHF_NOTE_NV_CUINFO"
        /*0018*/ 	.short	0x0002
        /*001a*/ 	.short	0x0064
        /*001c*/ 	.short	0x0082
	.zero		2


//--------------------- .nv.info                  --------------------------
	.section	.nv.info,"",@"SHT_CUDA_INFO"
	.align	4


	//----- nvinfo : EIATTR_REGCOUNT
	.align		4
        /*0000*/ 	.byte	0x04, 0x2f
        /*0002*/ 	.short	(.L_2 - .L_1)
	.align		4
.L_1:
        /*0004*/ 	.word	index@(_Z6kernelv)
        /*0008*/ 	.word	0x00000018


	//----- nvinfo : EIATTR_FRAME_SIZE
	.align		4
.L_2:
        /*000c*/ 	.byte	0x04, 0x11
        /*000e*/ 	.short	(.L_4 - .L_3)
	.align		4
.L_3:
        /*0010*/ 	.word	index@(_Z6kernelv)
        /*0014*/ 	.word	0x00000010


	//----- nvinfo : EIATTR_MIN_STACK_SIZE
	.align		4
.L_4:
        /*0018*/ 	.byte	0x04, 0x12
        /*001a*/ 	.short	(.L_6 - .L_5)
	.align		4
.L_5:
        /*001c*/ 	.word	index@(_Z6kernelv)
        /*0020*/ 	.word	0x00000010
.L_6:


//--------------------- .nv.compat                --------------------------
	.section	.nv.compat,"",@"SHT_CUDA_COMPAT_INFO"
	.align	4
        /*0000*/ 	.byte	0x02, 0x09, 0x00, 0x00, 0x02, 0x02, 0x01, 0x00, 0x02, 0x05, 0x05, 0x00, 0x03, 0x07, 0x01, 0x01
        /*0010*/ 	.byte	0x02, 0x03, 0x00, 0x00, 0x02, 0x06, 0x01, 0x00, 0x04, 0x0b, 0x08, 0x00, 0x09, 0x00, 0x00, 0x00
        /*0020*/ 	.byte	0x00, 0x00, 0x00, 0x00


//--------------------- .nv.info._Z6kernelv       --------------------------
	.section	.nv.info._Z6kernelv,"",@"SHT_CUDA_INFO"
	.sectionflags	@""
	.align	4


	//----- nvinfo : EIATTR_CUDA_API_VERSION
	.align		4
        /*0000*/ 	.byte	0x04, 0x37
        /*0002*/ 	.short	(.L_8 - .L_7)
.L_7:
        /*0004*/ 	.word	0x00000082


	//----- nvinfo : EIATTR_SPARSE_MMA_MASK
	.align		4
.L_8:
        /*0008*/ 	.byte	0x03, 0x50
        /*000a*/ 	.short	0x0000


	//----- nvinfo : EIATTR_MAXREG_COUNT
	.align		4
        /*000c*/ 	.byte	0x03, 0x1b
        /*000e*/ 	.short	0x00ff


	//----- nvinfo : EIATTR_EXTERNS
	.align		4
        /*0010*/ 	.byte	0x04, 0x0f
        /*0012*/ 	.short	(.L_10 - .L_9)


	//   ....[0]....
	.align		4
.L_9:
        /*0014*/ 	.word	index@(vprintf)


	//----- nvinfo : EIATTR_MERCURY_ISA_VERSION
	.align		4
.L_10:
        /*0018*/ 	.byte	0x03, 0x5f
        /*001a*/ 	.short	0x0101


	//----- nvinfo : EIATTR_VRC_CTA_INIT_COUNT
	.align		4
        /*001c*/ 	.byte	0x02, 0x4a
	.zero		1
	.zero		1


	//----- nvinfo : EIATTR_SYSCALL_OFFSETS
	.align		4
        /*0020*/ 	.byte	0x04, 0x46
        /*0022*/ 	.short	(.L_12 - .L_11)


	//   ....[0]....
.L_11:
        /*0024*/ 	.word	0x00000100


	//----- nvinfo : EIATTR_EXIT_INSTR_OFFSETS
	.align		4
.L_12:
        /*0028*/ 	.byte	0x04, 0x1c
        /*002a*/ 	.short	(.L_14 - .L_13)


	//   ....[0]....
.L_13:
        /*002c*/ 	.word	0x00000110


	//----- nvinfo : EIATTR_SW_WAR
	.align		4
.L_14:
        /*0030*/ 	.byte	0x04, 0x36
        /*0032*/ 	.short	(.L_16 - .L_15)
.L_15:
        /*0034*/ 	.word	0x00000008
.L_16:


//--------------------- .nv.callgraph             --------------------------
	.section	.nv.callgraph,"",@"SHT_CUDA_CALLGRAPH"
	.align	4
	.sectionentsize	8
	.align		4
        /*0000*/ 	.word	0x00000000
	.align		4
        /*0004*/ 	.word	0xffffffff
	.align		4
        /*0008*/ 	.word	index@(_Z6kernelv)
	.align		4
        /*000c*/ 	.word	index@(vprintf)
	.align		4
        /*0010*/ 	.word	0x00000000
	.align		4
        /*0014*/ 	.word	0xfffffffe
	.align		4
        /*0018*/ 	.word	0x00000000
	.align		4
        /*001c*/ 	.word	0xfffffffd
	.align		4
        /*0020*/ 	.word	0x00000000
	.align		4
        /*0024*/ 	.word	0xfffffffc


//--------------------- .nv.constant4             --------------------------
	.section	.nv.constant4,"a",@progbits
	.align	8
	.align		8
.nv.constant4:
        /*0000*/ 	.dword	vprintf
	.align		8
        /*0008*/ 	.dword	$str


//--------------------- .text._Z6kernelv          --------------------------
	.section	.text._Z6kernelv,"ax",@progbits
	.align	128
        .global         _Z6kernelv
        .type           _Z6kernelv,@function
        .size           _Z6kernelv,(.L_x_2 - _Z6kernelv)
        .other          _Z6kernelv,@"STO_CUDA_ENTRY STV_DEFAULT"
_Z6kernelv:
.text._Z6kernelv:
[----:B------:R-:W0:Y:S01]  /*0000*/  LDC R1, c[0x0][0x37c] ;  /* 0x0000df00ff017b82 */ /* 0x000e220000000800 */
[----:B------:R-:W1:Y:S01]  /*0010*/  S2R R9, SR_TID.X ;  /* 0x0000000000097919 */ /* 0x000e620000002100 */
[----:B0-----:R-:W-:Y:S01]  /*0020*/  VIADD R1, R1, 0xfffffff0 ;  /* 0xfffffff001017836 */ /* 0x001fe20000000000 */
[----:B------:R-:W-:Y:S01]  /*0030*/  MOV R0, 0x0 ;  /* 0x0000000000007802 */ /* 0x000fe20000000f00 */
[----:B------:R-:W0:Y:S01]  /*0040*/  LDCU UR4, c[0x0][0x2f8] ;  /* 0x00005f00ff0477ac */ /* 0x000e220008000800 */
[----:B------:R-:W2:Y:S03]  /*0050*/  S2R R8, SR_CTAID.X ;  /* 0x0000000000087919 */ /* 0x000ea60000002500 */
[----:B------:R3:W4:Y:S01]  /*0060*/  LDC.64 R2, c[0x4][R0] ;  /* 0x0100000000027b82 */ /* 0x0007220000000a00 */
[----:B------:R-:W5:Y:S01]  /*0070*/  LDCU.64 UR6, c[0x4][0x8] ;  /* 0x01000100ff0677ac */ /* 0x000f620008000a00 */
[----:B------:R-:W1:Y:S01]  /*0080*/  LDCU UR5, c[0x0][0x2fc] ;  /* 0x00005f80ff0577ac */ /* 0x000e620008000800 */
[----:B0-----:R-:W-:Y:S01]  /*0090*/  IADD3 R6, P0, PT, R1, UR4, RZ ;  /* 0x0000000401067c10 */ /* 0x001fe2000ff1e0ff */
[----:B-----5:R-:W-:Y:S01]  /*00a0*/  IMAD.U32 R4, RZ, RZ, UR6 ;  /* 0x00000006ff047e24 */ /* 0x020fe2000f8e00ff */
[----:B------:R-:W-:-:S03]  /*00b0*/  MOV R5, UR7 ;  /* 0x0000000700057c02 */ /* 0x000fc60008000f00 */
[----:B-1----:R-:W-:Y:S01]  /*00c0*/  IMAD.X R7, RZ, RZ, UR5, P0 ;  /* 0x00000005ff077e24 */ /* 0x002fe200080e06ff */
[----:B------:R3:W-:Y:S04]  /*00d0*/  STL [R1+0x8], R9 ;  /* 0x0000080901007387 */ /* 0x0007e80000100800 */
[----:B--2---:R3:W-:Y:S03]  /*00e0*/  STL.64 [R1], R8 ;  /* 0x0000000801007387 */ /* 0x0047e60000100a00 */
[----:B------:R-:W-:-:S07]  /*00f0*/  LEPC R20, `(.L_x_0) ;  /* 0x000000001014794e */ /* 0x000fce0000000000 */
[----:B---34-:R-:W-:Y:S05]  /*0100*/  CALL.ABS.NOINC R2 ;  /* 0x0000000002007343 */ /* 0x018fea0003c00000 */
.L_x_0:
[----:B------:R-:W-:Y:S05]  /*0110*/  EXIT ;  /* 0x000000000000794d */ /* 0x000fea0003800000 */
.L_x_1:
[----:B------:R-:W-:-:S00]  /*0120*/  BRA `(.L_x_1) ;  /* 0xfffffffc00fc7947 */ /* 0x000fc0000383ffff */
[----:B------:R-:W-:-:S00]  /*0130*/  NOP ;  /* 0x0000000000007918 */ /* 0x000fc00000000000 */
        /* <DEDUP_REMOVED lines=12> */
.L_x_2:


//--------------------- .nv.global.init           --------------------------
	.section	.nv.global.init,"aw",@progbits
.nv.global.init:
	.type		$str,@object
	.size		$str,(.L_0 - $str)
$str:
        /*0000*/ 	.byte	0x62, 0x6c, 0x6f, 0x63, 0x6b, 0x49, 0x64, 0x20, 0x25, 0x64, 0x20, 0x54, 0x68, 0x72, 0x65, 0x61
        /*0010*/ 	.byte	0x64, 0x49, 0x64, 0x78, 0x20, 0x25, 0x64, 0x20, 0x3d, 0x20, 0x25, 0x64, 0x0a, 0x00
.L_0:


//--------------------- .nv.shared.reserved.0     --------------------------
	.section	.nv.shared.reserved.0,"aw",@nobits
	.weak		__nv_reservedSMEM_offset_0_alias
	.size		__nv_reservedSMEM_offset_0_alias, 0, 64
	.other		__nv_reservedSMEM_offset_0_alias,@"STO_CUDA_RESERVED_SHARED STV_DEFAULT"
__nv_reservedSMEM_offset_0_alias:
	.zero		0
	.zero		64


//--------------------- .nv.constant0._Z6kernelv  --------------------------
	.section	.nv.constant0._Z6kernelv,"a",@progbits
	.sectionflags	@""
	.align	4
.nv.constant0._Z6kernelv:
	.zero		896


//--------------------- SYMBOLS --------------------------

	.type		.nv.reservedSmem.offset0,@object
	.size		.nv.reservedSmem.offset0,0x4
	.type		vprintf,@function
